	.headerflags	@"EF_CUDA_TEXMODE_UNIFIED EF_CUDA_64BIT_ADDRESS EF_CUDA_ACCELERATORS EF_CUDA_SM90 EF_CUDA_VIRTUAL_SM(EF_CUDA_SM90)"
	.elftype	@"ET_EXEC"


//--------------------- .nv.info                  --------------------------
	.section	.nv.info,"",@"SHT_CUDA_INFO"
	.align	4


	//----- nvinfo : EIATTR_REGCOUNT
	.align		4
        /*0000*/ 	.byte	0x04, 0x2f
        /*0002*/ 	.short	(.L_1 - .L_0)
	.align		4
.L_0:
        /*0004*/ 	.word	index@(triton_poi_fused_convolution_leaky_relu_8)
        /*0008*/ 	.word	0x0000000c


	//----- nvinfo : EIATTR_MIN_STACK_SIZE
	.align		4
.L_1:
        /*000c*/ 	.byte	0x04, 0x12
        /*000e*/ 	.short	(.L_3 - .L_2)
	.align		4
.L_2:
        /*0010*/ 	.word	index@(triton_poi_fused_convolution_leaky_relu_8)
        /*0014*/ 	.word	0x00000000


	//----- nvinfo : EIATTR_FRAME_SIZE
	.align		4
.L_3:
        /*0018*/ 	.byte	0x04, 0x11
        /*001a*/ 	.short	(.L_5 - .L_4)
	.align		4
.L_4:
        /*001c*/ 	.word	index@(triton_poi_fused_convolution_leaky_relu_8)
        /*0020*/ 	.word	0x00000000


	//----- nvinfo : EIATTR_MIN_STACK_SIZE
	.align		4
.L_5:
        /*0024*/ 	.byte	0x04, 0x12
        /*0026*/ 	.short	(.L_7 - .L_6)
	.align		4
.L_6:
        /*0028*/ 	.word	index@(triton_poi_fused_convolution_leaky_relu_8)
        /*002c*/ 	.word	0x00000000
.L_7:


//--------------------- .nv.info.triton_poi_fused_convolution_leaky_relu_8 --------------------------
	.section	.nv.info.triton_poi_fused_convolution_leaky_relu_8,"",@"SHT_CUDA_INFO"
	.sectionflags	@""
	.align	4


	//----- nvinfo : EIATTR_CUDA_API_VERSION
	.align		4
        /*0000*/ 	.byte	0x04, 0x37
        /*0002*/ 	.short	(.L_9 - .L_8)
.L_8:
        /*0004*/ 	.word	0x0000007c


	//----- nvinfo : EIATTR_KPARAM_INFO
	.align		4
.L_9:
        /*0008*/ 	.byte	0x04, 0x17
        /*000a*/ 	.short	(.L_11 - .L_10)
.L_10:
        /*000c*/ 	.word	0x00000000
        /*0010*/ 	.short	0x0002
        /*0012*/ 	.short	0x0010
        /*0014*/ 	.byte	0x00, 0xf0, 0x11, 0x00


	//----- nvinfo : EIATTR_KPARAM_INFO
	.align		4
.L_11:
        /*0018*/ 	.byte	0x04, 0x17
        /*001a*/ 	.short	(.L_13 - .L_12)
.L_12:
        /*001c*/ 	.word	0x00000000
        /*0020*/ 	.short	0x0001
        /*0022*/ 	.short	0x0008
        /*0024*/ 	.byte	0x00, 0xf4, 0x21, 0x00


	//----- nvinfo : EIATTR_KPARAM_INFO
	.align		4
.L_13:
        /*0028*/ 	.byte	0x04, 0x17
        /*002a*/ 	.short	(.L_15 - .L_14)
.L_14:
        /*002c*/ 	.word	0x00000000
        /*0030*/ 	.short	0x0000
        /*0032*/ 	.short	0x0000
        /*0034*/ 	.byte	0x00, 0xf4, 0x21, 0x00


	//----- nvinfo : EIATTR_SPARSE_MMA_MASK
	.align		4
.L_15:
        /*0038*/ 	.byte	0x03, 0x50
        /*003a*/ 	.short	0x0000


	//----- nvinfo : EIATTR_MAXREG_COUNT
	.align		4
        /*003c*/ 	.byte	0x03, 0x1b
        /*003e*/ 	.short	0x00ff


	//----- nvinfo : EIATTR_EXIT_INSTR_OFFSETS
	.align		4
        /*0040*/ 	.byte	0x04, 0x1c
        /*0042*/ 	.short	(.L_17 - .L_16)


	//   ....[0]....
.L_16:
        /*0044*/ 	.word	0x000001c0


	//----- nvinfo : EIATTR_REQNTID
	.align		4
.L_17:
        /*0048*/ 	.byte	0x04, 0x10
        /*004a*/ 	.short	(.L_19 - .L_18)
.L_18:
        /*004c*/ 	.word	0x00000080
        /*0050*/ 	.word	0x00000001
        /*0054*/ 	.word	0x00000001


	//----- nvinfo : EIATTR_CBANK_PARAM_SIZE
	.align		4
.L_19:
        /*0058*/ 	.byte	0x03, 0x19
        /*005a*/ 	.short	0x0014


	//----- nvinfo : EIATTR_PARAM_CBANK
	.align		4
        /*005c*/ 	.byte	0x04, 0x0a
        /*005e*/ 	.short	(.L_21 - .L_20)
	.align		4
.L_20:
        /*0060*/ 	.word	index@(.nv.constant0.triton_poi_fused_convolution_leaky_relu_8)
        /*0064*/ 	.short	0x0210
        /*0066*/ 	.short	0x0014


	//----- nvinfo : EIATTR_SW_WAR
	.align		4
.L_21:
        /*0068*/ 	.byte	0x04, 0x36
        /*006a*/ 	.short	(.L_23 - .L_22)
.L_22:
        /*006c*/ 	.word	0x00000008
.L_23:


//--------------------- .nv.callgraph             --------------------------
	.section	.nv.callgraph,"",@"SHT_CUDA_CALLGRAPH"
	.align	4
	.sectionentsize	8
	.align		4
        /*0000*/ 	.word	0x00000000
	.align		4
        /*0004*/ 	.word	0xffffffff
	.align		4
        /*0008*/ 	.word	0x00000000
	.align		4
        /*000c*/ 	.word	0xfffffffe
	.align		4
        /*0010*/ 	.word	0x00000000
	.align		4
        /*0014*/ 	.word	0xfffffffd
	.align		4
        /*0018*/ 	.word	0x00000000
	.align		4
        /*001c*/ 	.word	0xfffffffc


//--------------------- .text.triton_poi_fused_convolution_leaky_relu_8 --------------------------
	.section	.text.triton_poi_fused_convolution_leaky_relu_8,"ax",@progbits
	.align	128
        .global         triton_poi_fused_convolution_leaky_relu_8
        .type           triton_poi_fused_convolution_leaky_relu_8,@function
        .size           triton_poi_fused_convolution_leaky_relu_8,(.L_x_1 - triton_poi_fused_convolution_leaky_relu_8)
        .other          triton_poi_fused_convolution_leaky_relu_8,@"STO_CUDA_ENTRY STV_DEFAULT"
triton_poi_fused_convolution_leaky_relu_8:
.text.triton_poi_fused_convolution_leaky_relu_8:
[----:B------:R-:W-:Y:S01]  /*0000*/  LDC R1, c[0x0][0x28] ;  /* 0x00000a00ff017b82 */ /* 0x000fe20000000800 */
[----:B------:R-:W1:Y:S07]  /*0010*/  S2R R0, SR_TID.X ;  /* 0x0000000000007919 */ /* 0x000e6e0000002100 */
[----:B------:R-:W2:Y:S01]  /*0020*/  LDC.64 R4, c[0x0][0x218] ;  /* 0x00008600ff047b82 */ /* 0x000ea20000000a00 */
[----:B------:R-:W-:Y:S01]  /*0030*/  ULDC.64 UR4, c[0x0][0x208] ;  /* 0x0000820000047ab9 */ /* 0x000fe20000000a00 */
[----:B------:R-:W3:Y:S06]  /*0040*/  S2R R7, SR_CTAID.X ;  /* 0x0000000000077919 */ /* 0x000eec0000002500 */
[----:B------:R-:W4:Y:S01]  /*0050*/  LDC.64 R2, c[0x0][0x210] ;  /* 0x00008400ff027b82 */ /* 0x000f220000000a00 */
[----:B-1----:R-:W-:Y:S01]  /*0060*/  IMAD.SHL.U32 R0, R0, 0x2, RZ ;  /* 0x0000000200007824 */ /* 0x002fe200078e00ff */
[----:B---3--:R-:W-:-:S04]  /*0070*/  SHF.R.S32.HI R6, RZ, 0x17, R7 ;  /* 0x00000017ff067819 */ /* 0x008fc80000011407 */
[----:B------:R-:W-:Y:S02]  /*0080*/  LOP3.LUT R0, R0, 0xfe, RZ, 0xc0, !PT ;  /* 0x000000fe00007812 */ /* 0x000fe400078ec0ff */
[----:B------:R-:W-:-:S03]  /*0090*/  SGXT R6, R6, 0x1 ;  /* 0x000000010606781a */ /* 0x000fc60000000200 */
[----:B------:R-:W-:-:S04]  /*00a0*/  IMAD R7, R7, 0x100, R0 ;  /* 0x0000010007077824 */ /* 0x000fc800078e0200 */
[----:B----4-:R-:W-:Y:S01]  /*00b0*/  IMAD.WIDE R2, R7, 0x4, R2 ;  /* 0x0000000407027825 */ /* 0x010fe200078e0202 */
[----:B------:R-:W-:-:S04]  /*00c0*/  LEA.HI R6, R6, R7, RZ, 0x2 ;  /* 0x0000000706067211 */ /* 0x000fc800078f10ff */
[--C-:B------:R-:W-:Y:S02]  /*00d0*/  SHF.R.S32.HI R0, RZ, 0x2, R6.reuse ;  /* 0x00000002ff007819 */ /* 0x100fe40000011406 */
[----:B------:R-:W-:Y:S02]  /*00e0*/  SHF.R.S32.HI R9, RZ, 0x1f, R6 ;  /* 0x0000001fff097819 */ /* 0x000fe40000011406 */
[----:B------:R-:W3:Y:S02]  /*00f0*/  LDG.E.64 R6, desc[UR4][R2.64] ;  /* 0x0000000402067981 */ /* 0x000ee4000c1e1b00 */
[----:B------:R-:W-:-:S04]  /*0100*/  LEA.HI R9, R9, R0, RZ, 0xa ;  /* 0x0000000009097211 */ /* 0x000fc800078f50ff */
[----:B------:R-:W-:-:S05]  /*0110*/  LOP3.LUT R9, R9, 0xfffffc00, RZ, 0xc0, !PT ;  /* 0xfffffc0009097812 */ /* 0x000fca00078ec0ff */
[----:B------:R-:W-:-:S04]  /*0120*/  IMAD.IADD R9, R0, 0x1, -R9 ;  /* 0x0000000100097824 */ /* 0x000fc800078e0a09 */
[----:B--2---:R-:W-:-:S06]  /*0130*/  IMAD.WIDE R4, R9, 0x4, R4 ;  /* 0x0000000409047825 */ /* 0x004fcc00078e0204 */
[----:B------:R-:W3:Y:S02]  /*0140*/  LDG.E.EL R4, desc[UR4][R4.64] ;  /* 0x0000000404047981 */ /* 0x000ee4000c2e1900 */
[CC--:B---3--:R-:W-:Y:S02]  /*0150*/  FSETP.GT.AND P0, PT, R6.reuse, -R4.reuse, PT ;  /* 0x800000040600720b */ /* 0x0c8fe40003f04000 */
[C---:B------:R-:W-:Y:S01]  /*0160*/  FSETP.GT.AND P1, PT, R7.reuse, -R4, PT ;  /* 0x800000040700720b */ /* 0x040fe20003f24000 */
[--C-:B------:R-:W-:Y:S01]  /*0170*/  FADD R6, R6, R4.reuse ;  /* 0x0000000406067221 */ /* 0x100fe20000000000 */
[----:B------:R-:W-:-:S09]  /*0180*/  FADD R7, R7, R4 ;  /* 0x0000000407077221 */ /* 0x000fd20000000000 */
[----:B------:R-:W-:Y:S02]  /*0190*/  @!P0 FMUL R6, R6, 0.10000000149011611938 ;  /* 0x3dcccccd06068820 */ /* 0x000fe40000400000 */
[----:B------:R-:W-:-:S05]  /*01a0*/  @!P1 FMUL R7, R7, 0.10000000149011611938 ;  /* 0x3dcccccd07079820 */ /* 0x000fca0000400000 */
[----:B------:R-:W-:Y:S01]  /*01b0*/  STG.E.64 desc[UR4][R2.64], R6 ;  /* 0x0000000602007986 */ /* 0x000fe2000c101b04 */
[----:B------:R-:W-:Y:S05]  /*01c0*/  EXIT ;  /* 0x000000000000794d */ /* 0x000fea0003800000 */
.L_x_0:
[----:B------:R-:W-:-:S00]  /*01d0*/  BRA `(.L_x_0) ;  /* 0xfffffffc00fc7947 */ /* 0x000fc0000383ffff */
[----:B------:R-:W-:-:S00]  /*01e0*/  NOP ;  /* 0x0000000000007918 */ /* 0x000fc00000000000 */
        /* <DEDUP_REMOVED lines=9> */
.L_x_1:


//--------------------- .nv.constant0.triton_poi_fused_convolution_leaky_relu_8 --------------------------
	.section	.nv.constant0.triton_poi_fused_convolution_leaky_relu_8,"a",@progbits
	.sectionflags	@""
	.align	4
.nv.constant0.triton_poi_fused_convolution_leaky_relu_8:
	.zero		548
